//
// Generated by NVIDIA NVVM Compiler
//
// Compiler Build ID: CL-36424714
// Cuda compilation tools, release 13.0, V13.0.88
// Based on NVVM 20.0.0
//

.version 9.0
.target sm_100
.address_size 64

	// .globl	_Z9gMultiplyPfS_S_iii
// _ZZ9gMultiplyPfS_S_iiiE4aSub has been demoted
// _ZZ9gMultiplyPfS_S_iiiE4bSub has been demoted

.visible .entry _Z9gMultiplyPfS_S_iii(
	.param .u64 .ptr .align 1 _Z9gMultiplyPfS_S_iii_param_0,
	.param .u64 .ptr .align 1 _Z9gMultiplyPfS_S_iii_param_1,
	.param .u64 .ptr .align 1 _Z9gMultiplyPfS_S_iii_param_2,
	.param .u32 _Z9gMultiplyPfS_S_iii_param_3,
	.param .u32 _Z9gMultiplyPfS_S_iii_param_4,
	.param .u32 _Z9gMultiplyPfS_S_iii_param_5
)
{
	.reg .pred 	%p<5>;
	.reg .b32 	%r<69>;
	.reg .b32 	%f<162>;
	.reg .b64 	%rd<24>;
	// demoted variable
	.shared .align 4 .b8 _ZZ9gMultiplyPfS_S_iiiE4aSub[1024];
	// demoted variable
	.shared .align 4 .b8 _ZZ9gMultiplyPfS_S_iiiE4bSub[1024];
	ld.param.u64 	%rd5, [_Z9gMultiplyPfS_S_iii_param_0];
	ld.param.u64 	%rd3, [_Z9gMultiplyPfS_S_iii_param_1];
	ld.param.u32 	%r31, [_Z9gMultiplyPfS_S_iii_param_4];
	ld.param.u32 	%r32, [_Z9gMultiplyPfS_S_iii_param_5];
	cvta.to.global.u64 	%rd1, %rd3;
	cvta.to.global.u64 	%rd2, %rd5;
	mov.u32 	%r1, %ctaid.y;
	mul.lo.s32 	%r33, %r31, %r1;
	shl.b32 	%r64, %r33, 4;
	add.s32 	%r34, %r31, %r64;
	add.s32 	%r3, %r34, -1;
	mov.u32 	%r35, %ctaid.x;
	shl.b32 	%r4, %r35, 4;
	shl.b32 	%r5, %r32, 4;
	setp.ge.s32 	%p1, %r64, %r3;
	mov.f32 	%f161, 0f00000000;
	@%p1 bra 	$L__BB0_6;
	mov.u32 	%r6, %tid.y;
	mul.lo.s32 	%r7, %r31, %r6;
	mov.u32 	%r8, %tid.x;
	shl.b32 	%r36, %r6, 6;
	mov.u32 	%r37, _ZZ9gMultiplyPfS_S_iiiE4aSub;
	add.s32 	%r9, %r37, %r36;
	shl.b32 	%r38, %r8, 2;
	add.s32 	%r10, %r9, %r38;
	mul.lo.s32 	%r11, %r32, %r6;
	mov.u32 	%r39, _ZZ9gMultiplyPfS_S_iiiE4bSub;
	add.s32 	%r13, %r39, %r38;
	add.s32 	%r12, %r13, %r36;
	add.s32 	%r14, %r64, 16;
	max.s32 	%r40, %r3, %r14;
	not.b32 	%r41, %r64;
	add.s32 	%r15, %r40, %r41;
	and.b32  	%r42, %r15, 16;
	setp.ne.s32 	%p2, %r42, 0;
	mov.f32 	%f161, 0f00000000;
	mov.u32 	%r63, %r4;
	@%p2 bra 	$L__BB0_3;
	add.s32 	%r43, %r7, %r8;
	add.s32 	%r44, %r43, %r64;
	mul.wide.u32 	%rd6, %r44, 4;
	add.s64 	%rd7, %rd2, %rd6;
	ld.global.f32 	%f10, [%rd7];
	st.shared.f32 	[%r10], %f10;
	add.s32 	%r45, %r11, %r8;
	add.s32 	%r46, %r45, %r4;
	mul.wide.u32 	%rd8, %r46, 4;
	add.s64 	%rd9, %rd1, %rd8;
	ld.global.f32 	%f11, [%rd9];
	st.shared.f32 	[%r12], %f11;
	bar.sync 	0;
	ld.shared.f32 	%f12, [%r9];
	ld.shared.f32 	%f13, [%r13];
	fma.rn.f32 	%f14, %f12, %f13, 0f00000000;
	ld.shared.f32 	%f15, [%r9+4];
	ld.shared.f32 	%f16, [%r13+64];
	fma.rn.f32 	%f17, %f15, %f16, %f14;
	ld.shared.f32 	%f18, [%r9+8];
	ld.shared.f32 	%f19, [%r13+128];
	fma.rn.f32 	%f20, %f18, %f19, %f17;
	ld.shared.f32 	%f21, [%r9+12];
	ld.shared.f32 	%f22, [%r13+192];
	fma.rn.f32 	%f23, %f21, %f22, %f20;
	ld.shared.f32 	%f24, [%r9+16];
	ld.shared.f32 	%f25, [%r13+256];
	fma.rn.f32 	%f26, %f24, %f25, %f23;
	ld.shared.f32 	%f27, [%r9+20];
	ld.shared.f32 	%f28, [%r13+320];
	fma.rn.f32 	%f29, %f27, %f28, %f26;
	ld.shared.f32 	%f30, [%r9+24];
	ld.shared.f32 	%f31, [%r13+384];
	fma.rn.f32 	%f32, %f30, %f31, %f29;
	ld.shared.f32 	%f33, [%r9+28];
	ld.shared.f32 	%f34, [%r13+448];
	fma.rn.f32 	%f35, %f33, %f34, %f32;
	ld.shared.f32 	%f36, [%r9+32];
	ld.shared.f32 	%f37, [%r13+512];
	fma.rn.f32 	%f38, %f36, %f37, %f35;
	ld.shared.f32 	%f39, [%r9+36];
	ld.shared.f32 	%f40, [%r13+576];
	fma.rn.f32 	%f41, %f39, %f40, %f38;
	ld.shared.f32 	%f42, [%r9+40];
	ld.shared.f32 	%f43, [%r13+640];
	fma.rn.f32 	%f44, %f42, %f43, %f41;
	ld.shared.f32 	%f45, [%r9+44];
	ld.shared.f32 	%f46, [%r13+704];
	fma.rn.f32 	%f47, %f45, %f46, %f44;
	ld.shared.f32 	%f48, [%r9+48];
	ld.shared.f32 	%f49, [%r13+768];
	fma.rn.f32 	%f50, %f48, %f49, %f47;
	ld.shared.f32 	%f51, [%r9+52];
	ld.shared.f32 	%f52, [%r13+832];
	fma.rn.f32 	%f53, %f51, %f52, %f50;
	ld.shared.f32 	%f54, [%r9+56];
	ld.shared.f32 	%f55, [%r13+896];
	fma.rn.f32 	%f56, %f54, %f55, %f53;
	ld.shared.f32 	%f57, [%r9+60];
	ld.shared.f32 	%f58, [%r13+960];
	fma.rn.f32 	%f161, %f57, %f58, %f56;
	bar.sync 	0;
	add.s32 	%r63, %r4, %r5;
	mov.u32 	%r64, %r14;
$L__BB0_3:
	setp.lt.u32 	%p3, %r15, 16;
	@%p3 bra 	$L__BB0_6;
	add.s32 	%r47, %r8, %r63;
	add.s32 	%r48, %r6, 16;
	mad.lo.s32 	%r68, %r32, %r48, %r47;
	add.s32 	%r67, %r47, %r11;
	add.s32 	%r66, %r64, 16;
	add.s32 	%r49, %r8, %r64;
	add.s32 	%r65, %r49, %r7;
$L__BB0_5:
	ld.param.u64 	%rd22, [_Z9gMultiplyPfS_S_iii_param_1];
	mul.wide.u32 	%rd10, %r65, 4;
	add.s64 	%rd11, %rd2, %rd10;
	ld.global.f32 	%f59, [%rd11];
	st.shared.f32 	[%r10], %f59;
	cvta.to.global.u64 	%rd12, %rd22;
	mul.wide.u32 	%rd13, %r67, 4;
	add.s64 	%rd14, %rd12, %rd13;
	ld.global.f32 	%f60, [%rd14];
	st.shared.f32 	[%r12], %f60;
	bar.sync 	0;
	ld.shared.f32 	%f61, [%r9];
	ld.shared.f32 	%f62, [%r13];
	fma.rn.f32 	%f63, %f61, %f62, %f161;
	ld.shared.f32 	%f64, [%r9+4];
	ld.shared.f32 	%f65, [%r13+64];
	fma.rn.f32 	%f66, %f64, %f65, %f63;
	ld.shared.f32 	%f67, [%r9+8];
	ld.shared.f32 	%f68, [%r13+128];
	fma.rn.f32 	%f69, %f67, %f68, %f66;
	ld.shared.f32 	%f70, [%r9+12];
	ld.shared.f32 	%f71, [%r13+192];
	fma.rn.f32 	%f72, %f70, %f71, %f69;
	ld.shared.f32 	%f73, [%r9+16];
	ld.shared.f32 	%f74, [%r13+256];
	fma.rn.f32 	%f75, %f73, %f74, %f72;
	ld.shared.f32 	%f76, [%r9+20];
	ld.shared.f32 	%f77, [%r13+320];
	fma.rn.f32 	%f78, %f76, %f77, %f75;
	ld.shared.f32 	%f79, [%r9+24];
	ld.shared.f32 	%f80, [%r13+384];
	fma.rn.f32 	%f81, %f79, %f80, %f78;
	ld.shared.f32 	%f82, [%r9+28];
	ld.shared.f32 	%f83, [%r13+448];
	fma.rn.f32 	%f84, %f82, %f83, %f81;
	ld.shared.f32 	%f85, [%r9+32];
	ld.shared.f32 	%f86, [%r13+512];
	fma.rn.f32 	%f87, %f85, %f86, %f84;
	ld.shared.f32 	%f88, [%r9+36];
	ld.shared.f32 	%f89, [%r13+576];
	fma.rn.f32 	%f90, %f88, %f89, %f87;
	ld.shared.f32 	%f91, [%r9+40];
	ld.shared.f32 	%f92, [%r13+640];
	fma.rn.f32 	%f93, %f91, %f92, %f90;
	ld.shared.f32 	%f94, [%r9+44];
	ld.shared.f32 	%f95, [%r13+704];
	fma.rn.f32 	%f96, %f94, %f95, %f93;
	ld.shared.f32 	%f97, [%r9+48];
	ld.shared.f32 	%f98, [%r13+768];
	fma.rn.f32 	%f99, %f97, %f98, %f96;
	ld.shared.f32 	%f100, [%r9+52];
	ld.shared.f32 	%f101, [%r13+832];
	fma.rn.f32 	%f102, %f100, %f101, %f99;
	ld.shared.f32 	%f103, [%r9+56];
	ld.shared.f32 	%f104, [%r13+896];
	fma.rn.f32 	%f105, %f103, %f104, %f102;
	ld.shared.f32 	%f106, [%r9+60];
	ld.shared.f32 	%f107, [%r13+960];
	fma.rn.f32 	%f108, %f106, %f107, %f105;
	bar.sync 	0;
	add.s32 	%r55, %r65, 16;
	mul.wide.u32 	%rd15, %r55, 4;
	add.s64 	%rd16, %rd2, %rd15;
	ld.global.f32 	%f109, [%rd16];
	st.shared.f32 	[%r10], %f109;
	mul.wide.u32 	%rd17, %r68, 4;
	add.s64 	%rd18, %rd12, %rd17;
	ld.global.f32 	%f110, [%rd18];
	st.shared.f32 	[%r12], %f110;
	bar.sync 	0;
	ld.shared.f32 	%f111, [%r9];
	ld.shared.f32 	%f112, [%r13];
	fma.rn.f32 	%f113, %f111, %f112, %f108;
	ld.shared.f32 	%f114, [%r9+4];
	ld.shared.f32 	%f115, [%r13+64];
	fma.rn.f32 	%f116, %f114, %f115, %f113;
	ld.shared.f32 	%f117, [%r9+8];
	ld.shared.f32 	%f118, [%r13+128];
	fma.rn.f32 	%f119, %f117, %f118, %f116;
	ld.shared.f32 	%f120, [%r9+12];
	ld.shared.f32 	%f121, [%r13+192];
	fma.rn.f32 	%f122, %f120, %f121, %f119;
	ld.shared.f32 	%f123, [%r9+16];
	ld.shared.f32 	%f124, [%r13+256];
	fma.rn.f32 	%f125, %f123, %f124, %f122;
	ld.shared.f32 	%f126, [%r9+20];
	ld.shared.f32 	%f127, [%r13+320];
	fma.rn.f32 	%f128, %f126, %f127, %f125;
	ld.shared.f32 	%f129, [%r9+24];
	ld.shared.f32 	%f130, [%r13+384];
	fma.rn.f32 	%f131, %f129, %f130, %f128;
	ld.shared.f32 	%f132, [%r9+28];
	ld.shared.f32 	%f133, [%r13+448];
	fma.rn.f32 	%f134, %f132, %f133, %f131;
	ld.shared.f32 	%f135, [%r9+32];
	ld.shared.f32 	%f136, [%r13+512];
	fma.rn.f32 	%f137, %f135, %f136, %f134;
	ld.shared.f32 	%f138, [%r9+36];
	ld.shared.f32 	%f139, [%r13+576];
	fma.rn.f32 	%f140, %f138, %f139, %f137;
	ld.shared.f32 	%f141, [%r9+40];
	ld.shared.f32 	%f142, [%r13+640];
	fma.rn.f32 	%f143, %f141, %f142, %f140;
	ld.shared.f32 	%f144, [%r9+44];
	ld.shared.f32 	%f145, [%r13+704];
	fma.rn.f32 	%f146, %f144, %f145, %f143;
	ld.shared.f32 	%f147, [%r9+48];
	ld.shared.f32 	%f148, [%r13+768];
	fma.rn.f32 	%f149, %f147, %f148, %f146;
	ld.shared.f32 	%f150, [%r9+52];
	ld.shared.f32 	%f151, [%r13+832];
	fma.rn.f32 	%f152, %f150, %f151, %f149;
	ld.shared.f32 	%f153, [%r9+56];
	ld.shared.f32 	%f154, [%r13+896];
	fma.rn.f32 	%f155, %f153, %f154, %f152;
	ld.shared.f32 	%f156, [%r9+60];
	ld.shared.f32 	%f157, [%r13+960];
	fma.rn.f32 	%f161, %f156, %f157, %f155;
	bar.sync 	0;
	shl.b32 	%r56, %r32, 5;
	add.s32 	%r68, %r68, %r56;
	add.s32 	%r67, %r67, %r56;
	add.s32 	%r29, %r66, 32;
	add.s32 	%r57, %r66, 16;
	add.s32 	%r65, %r65, 32;
	setp.lt.s32 	%p4, %r57, %r3;
	mov.u32 	%r66, %r29;
	@%p4 bra 	$L__BB0_5;
$L__BB0_6:
	ld.param.u64 	%rd23, [_Z9gMultiplyPfS_S_iii_param_2];
	cvta.to.global.u64 	%rd19, %rd23;
	mov.u32 	%r58, %tid.y;
	mov.u32 	%r59, %tid.x;
	add.s32 	%r60, %r4, %r59;
	mad.lo.s32 	%r61, %r32, %r58, %r60;
	mad.lo.s32 	%r62, %r5, %r1, %r61;
	mul.wide.u32 	%rd20, %r62, 4;
	add.s64 	%rd21, %rd19, %rd20;
	st.global.f32 	[%rd21], %f161;
	ret;

}


// ===== COMPILED SASS (sm_100) =====

	.target	sm_100

	.elftype	@"ET_EXEC"


//--------------------- .note.nv.tkinfo           --------------------------
	.section	.note.nv.tkinfo,"",@"SHT_NOTE"
	.sectionflags	@"SHF_NOTE_NV_TKINFO"
	.tkinfo
        /*0018*/ 	.word	0x00000002
        /*0030*/ 	.string	""
        /*0030*/ 	.string	"ptxas"
        /*0030*/ 	.string	"Cuda compilation tools, release 13.0, V13.0.88"
        /*0030*/ 	.string	"Build cuda_13.0.r13.0/compiler.36424714_0"
        /*0030*/ 	.string	"-arch sm_100 -m 64 "



//--------------------- .note.nv.cuinfo           --------------------------
	.section	.note.nv.cuinfo,"",@"SHT_NOTE"
	.sectionflags	@"SHF_NOTE_NV_CUINFO"
        /*0018*/ 	.short	0x0002
        /*001a*/ 	.short	0x0064
        /*001c*/ 	.short	0x0082
	.zero		2


//--------------------- .nv.info                  --------------------------
	.section	.nv.info,"",@"SHT_CUDA_INFO"
	.align	4


	//----- nvinfo : EIATTR_REGCOUNT
	.align		4
        /*0000*/ 	.byte	0x04, 0x2f
        /*0002*/ 	.short	(.L_1 - .L_0)
	.align		4
.L_0:
        /*0004*/ 	.word	index@(_Z9gMultiplyPfS_S_iii)
        /*0008*/ 	.word	0x00000020


	//----- nvinfo : EIATTR_FRAME_SIZE
	.align		4
.L_1:
        /*000c*/ 	.byte	0x04, 0x11
        /*000e*/ 	.short	(.L_3 - .L_2)
	.align		4
.L_2:
        /*0010*/ 	.word	index@(_Z9gMultiplyPfS_S_iii)
        /*0014*/ 	.word	0x00000000


	//----- nvinfo : EIATTR_MIN_STACK_SIZE
	.align		4
.L_3:
        /*0018*/ 	.byte	0x04, 0x12
        /*001a*/ 	.short	(.L_5 - .L_4)
	.align		4
.L_4:
        /*001c*/ 	.word	index@(_Z9gMultiplyPfS_S_iii)
        /*0020*/ 	.word	0x00000000
.L_5:


//--------------------- .nv.compat                --------------------------
	.section	.nv.compat,"",@"SHT_CUDA_COMPAT_INFO"
	.align	4
        /*0000*/ 	.byte	0x02, 0x09, 0x00, 0x00, 0x02, 0x02, 0x01, 0x00, 0x02, 0x05, 0x05, 0x00, 0x03, 0x07, 0x01, 0x01
        /*0010*/ 	.byte	0x02, 0x03, 0x00, 0x00, 0x02, 0x06, 0x01, 0x00, 0x04, 0x0b, 0x08, 0x00, 0x09, 0x00, 0x00, 0x00
        /*0020*/ 	.byte	0x00, 0x00, 0x00, 0x00


//--------------------- .nv.info._Z9gMultiplyPfS_S_iii --------------------------
	.section	.nv.info._Z9gMultiplyPfS_S_iii,"",@"SHT_CUDA_INFO"
	.sectionflags	@""
	.align	4


	//----- nvinfo : EIATTR_CUDA_API_VERSION
	.align		4
        /*0000*/ 	.byte	0x04, 0x37
        /*0002*/ 	.short	(.L_7 - .L_6)
.L_6:
        /*0004*/ 	.word	0x00000082


	//----- nvinfo : EIATTR_KPARAM_INFO
	.align		4
.L_7:
        /*0008*/ 	.byte	0x04, 0x17
        /*000a*/ 	.short	(.L_9 - .L_8)
.L_8:
        /*000c*/ 	.word	0x00000000
        /*0010*/ 	.short	0x0005
        /*0012*/ 	.short	0x0020
        /*0014*/ 	.byte	0x00, 0xf0, 0x11, 0x00


	//----- nvinfo : EIATTR_KPARAM_INFO
	.align		4
.L_9:
        /*0018*/ 	.byte	0x04, 0x17
        /*001a*/ 	.short	(.L_11 - .L_10)
.L_10:
        /*001c*/ 	.word	0x00000000
        /*0020*/ 	.short	0x0004
        /*0022*/ 	.short	0x001c
        /*0024*/ 	.byte	0x00, 0xf0, 0x11, 0x00


	//----- nvinfo : EIATTR_KPARAM_INFO
	.align		4
.L_11:
        /*0028*/ 	.byte	0x04, 0x17
        /*002a*/ 	.short	(.L_13 - .L_12)
.L_12:
        /*002c*/ 	.word	0x00000000
        /*0030*/ 	.short	0x0003
        /*0032*/ 	.short	0x0018
        /*0034*/ 	.byte	0x00, 0xf0, 0x11, 0x00


	//----- nvinfo : EIATTR_KPARAM_INFO
	.align		4
.L_13:
        /*0038*/ 	.byte	0x04, 0x17
        /*003a*/ 	.short	(.L_15 - .L_14)
.L_14:
        /*003c*/ 	.word	0x00000000
        /*0040*/ 	.short	0x0002
        /*0042*/ 	.short	0x0010
        /*0044*/ 	.byte	0x00, 0xf5, 0x21, 0x00


	//----- nvinfo : EIATTR_KPARAM_INFO
	.align		4
.L_15:
        /*0048*/ 	.byte	0x04, 0x17
        /*004a*/ 	.short	(.L_17 - .L_16)
.L_16:
        /*004c*/ 	.word	0x00000000
        /*0050*/ 	.short	0x0001
        /*0052*/ 	.short	0x0008
        /*0054*/ 	.byte	0x00, 0xf5, 0x21, 0x00


	//----- nvinfo : EIATTR_KPARAM_INFO
	.align		4
.L_17:
        /*0058*/ 	.byte	0x04, 0x17
        /*005a*/ 	.short	(.L_19 - .L_18)
.L_18:
        /*005c*/ 	.word	0x00000000
        /*0060*/ 	.short	0x0000
        /*0062*/ 	.short	0x0000
        /*0064*/ 	.byte	0x00, 0xf5, 0x21, 0x00


	//----- nvinfo : EIATTR_SPARSE_MMA_MASK
	.align		4
.L_19:
        /*0068*/ 	.byte	0x03, 0x50
        /*006a*/ 	.short	0x0000


	//----- nvinfo : EIATTR_MAXREG_COUNT
	.align		4
        /*006c*/ 	.byte	0x03, 0x1b
        /*006e*/ 	.short	0x00ff


	//----- nvinfo : EIATTR_NUM_BARRIERS
	.align		4
        /*0070*/ 	.byte	0x02, 0x4c
        /*0072*/ 	.byte	0x01
	.zero		1


	//----- nvinfo : EIATTR_MERCURY_ISA_VERSION
	.align		4
        /*0074*/ 	.byte	0x03, 0x5f
        /*0076*/ 	.short	0x0101


	//----- nvinfo : EIATTR_VRC_CTA_INIT_COUNT
	.align		4
        /*0078*/ 	.byte	0x02, 0x4a
	.zero		1
	.zero		1


	//----- nvinfo : EIATTR_EXIT_INSTR_OFFSETS
	.align		4
        /*007c*/ 	.byte	0x04, 0x1c
        /*007e*/ 	.short	(.L_21 - .L_20)


	//   ....[0]....
.L_20:
        /*0080*/ 	.word	0x00000c90


	//----- nvinfo : EIATTR_CBANK_PARAM_SIZE
	.align		4
.L_21:
        /*0084*/ 	.byte	0x03, 0x19
        /*0086*/ 	.short	0x0024


	//----- nvinfo : EIATTR_PARAM_CBANK
	.align		4
        /*0088*/ 	.byte	0x04, 0x0a
        /*008a*/ 	.short	(.L_23 - .L_22)
	.align		4
.L_22:
        /*008c*/ 	.word	index@(.nv.constant0._Z9gMultiplyPfS_S_iii)
        /*0090*/ 	.short	0x0380
        /*0092*/ 	.short	0x0024


	//----- nvinfo : EIATTR_SW_WAR
	.align		4
.L_23:
        /*0094*/ 	.byte	0x04, 0x36
        /*0096*/ 	.short	(.L_25 - .L_24)
.L_24:
        /*0098*/ 	.word	0x00000008
.L_25:


//--------------------- .nv.callgraph             --------------------------
	.section	.nv.callgraph,"",@"SHT_CUDA_CALLGRAPH"
	.align	4
	.sectionentsize	8
	.align		4
        /*0000*/ 	.word	0x00000000
	.align		4
        /*0004*/ 	.word	0xffffffff
	.align		4
        /*0008*/ 	.word	0x00000000
	.align		4
        /*000c*/ 	.word	0xfffffffe
	.align		4
        /*0010*/ 	.word	0x00000000
	.align		4
        /*0014*/ 	.word	0xfffffffd
	.align		4
        /*0018*/ 	.word	0x00000000
	.align		4
        /*001c*/ 	.word	0xfffffffc


//--------------------- .text._Z9gMultiplyPfS_S_iii --------------------------
	.section	.text._Z9gMultiplyPfS_S_iii,"ax",@progbits
	.align	128
        .global         _Z9gMultiplyPfS_S_iii
        .type           _Z9gMultiplyPfS_S_iii,@function
        .size           _Z9gMultiplyPfS_S_iii,(.L_x_4 - _Z9gMultiplyPfS_S_iii)
        .other          _Z9gMultiplyPfS_S_iii,@"STO_CUDA_ENTRY STV_DEFAULT"
_Z9gMultiplyPfS_S_iii:
.text._Z9gMultiplyPfS_S_iii:
[----:B------:R-:W-:Y:S08]  /*0000*/  LDC R1, c[0x0][0x37c] ;  /* 0x0000df00ff017b82 */ /* 0x000ff00000000800 */
[----:B------:R-:W0:Y:S01]  /*0010*/  S2UR UR13, SR_CTAID.Y ;  /* 0x00000000000d79c3 */ /* 0x000e220000002600 */
[----:B------:R-:W0:Y:S01]  /*0020*/  LDCU UR16, c[0x0][0x39c] ;  /* 0x00007380ff1077ac */ /* 0x000e220008000800 */
[----:B------:R-:W-:Y:S01]  /*0030*/  HFMA2 R7, -RZ, RZ, 0, 0 ;  /* 0x00000000ff077431 */ /* 0x000fe200000001ff */
[----:B------:R-:W1:Y:S05]  /*0040*/  LDCU.64 UR14, c[0x0][0x358] ;  /* 0x00006b00ff0e77ac */ /* 0x000e6a0008000a00 */
[----:B------:R-:W2:Y:S08]  /*0050*/  LDC R0, c[0x0][0x3a0] ;  /* 0x0000e800ff007b82 */ /* 0x000eb00000000800 */
[----:B------:R-:W3:Y:S01]  /*0060*/  S2UR UR5, SR_CTAID.X ;  /* 0x00000000000579c3 */ /* 0x000ee20000002500 */
[----:B0-----:R-:W-:-:S04]  /*0070*/  UIMAD UR4, UR13, UR16, URZ ;  /* 0x000000100d0472a4 */ /* 0x001fc8000f8e02ff */
[----:B------:R-:W-:-:S04]  /*0080*/  USHF.L.U32 UR4, UR4, 0x4, URZ ;  /* 0x0000000404047899 */ /* 0x000fc800080006ff */
[----:B------:R-:W-:Y:S01]  /*0090*/  UIADD3 UR12, UPT, UPT, UR4, -0x1, UR16 ;  /* 0xffffffff040c7890 */ /* 0x000fe2000fffe010 */
[----:B--2---:R-:W-:-:S03]  /*00a0*/  SHF.L.U32 R18, R0, 0x4, RZ ;  /* 0x0000000400127819 */ /* 0x004fc600000006ff */
[----:B------:R-:W-:Y:S02]  /*00b0*/  UISETP.GE.AND UP0, UPT, UR4, UR12, UPT ;  /* 0x0000000c0400728c */ /* 0x000fe4000bf06270 */
[----:B---3--:R-:W-:-:S07]  /*00c0*/  USHF.L.U32 UR5, UR5, 0x4, URZ ;  /* 0x0000000405057899 */ /* 0x008fce00080006ff */
[----:B-1----:R-:W-:Y:S05]  /*00d0*/  BRA.U UP0, `(.L_x_0) ;  /* 0x0000000900cc7547 */ /* 0x002fea000b800000 */
[----:B------:R-:W0:Y:S01]  /*00e0*/  S2R R19, SR_TID.Y ;  /* 0x0000000000137919 */ /* 0x000e220000002200 */
[----:B------:R-:W1:Y:S01]  /*00f0*/  S2UR UR10, SR_CgaCtaId ;  /* 0x00000000000a79c3 */ /* 0x000e620000008800 */
[----:B------:R-:W-:Y:S01]  /*0100*/  UIADD3 UR11, UPT, UPT, UR4, 0x10, URZ ;  /* 0x00000010040b7890 */ /* 0x000fe2000fffe0ff */
[----:B------:R-:W-:Y:S01]  /*0110*/  MOV R7, RZ ;  /* 0x000000ff00077202 */ /* 0x000fe20000000f00 */
[----:B------:R-:W2:Y:S01]  /*0120*/  S2R R24, SR_TID.X ;  /* 0x0000000000187919 */ /* 0x000ea20000002100 */
[----:B------:R-:W-:Y:S01]  /*0130*/  ULOP3.LUT UR9, URZ, UR4, URZ, 0x33, !UPT ;  /* 0x00000004ff097292 */ /* 0x000fe2000f8e33ff */
[----:B------:R-:W-:Y:S01]  /*0140*/  MOV R5, UR5 ;  /* 0x0000000500057c02 */ /* 0x000fe20008000f00 */
[----:B------:R-:W-:Y:S01]  /*0150*/  UISETP.LT.AND UP0, UPT, UR12, UR11, UPT ;  /* 0x0000000b0c00728c */ /* 0x000fe2000bf01270 */
[----:B------:R-:W-:-:S03]  /*0160*/  UMOV UR6, 0x400 ;  /* 0x0000040000067882 */ /* 0x000fc60000000000 */
[----:B------:R-:W-:Y:S02]  /*0170*/  USEL UR8, UR12, UR11, !UP0 ;  /* 0x0000000b0c087287 */ /* 0x000fe4000c000000 */
[----:B------:R-:W-:Y:S02]  /*0180*/  UIADD3 UR7, UPT, UPT, UR6, 0x400, URZ ;  /* 0x0000040006077890 */ /* 0x000fe4000fffe0ff */
[----:B------:R-:W-:-:S04]  /*0190*/  UIADD3 UR8, UPT, UPT, UR8, UR9, URZ ;  /* 0x0000000908087290 */ /* 0x000fc8000fffe0ff */
[----:B------:R-:W-:Y:S02]  /*01a0*/  ULOP3.LUT UP0, URZ, UR8, 0x10, URZ, 0xc0, !UPT ;  /* 0x0000001008ff7892 */ /* 0x000fe4000f80c0ff */
[----:B------:R-:W-:Y:S02]  /*01b0*/  UISETP.GE.U32.AND UP1, UPT, UR8, 0x10, UPT ;  /* 0x000000100800788c */ /* 0x000fe4000bf26070 */
[----:B-1----:R-:W-:Y:S02]  /*01c0*/  ULEA UR6, UR10, UR6, 0x18 ;  /* 0x000000060a067291 */ /* 0x002fe4000f8ec0ff */
[----:B------:R-:W-:-:S04]  /*01d0*/  ULEA UR7, UR10, UR7, 0x18 ;  /* 0x000000070a077291 */ /* 0x000fc8000f8ec0ff */
[C---:B0-----:R-:W-:Y:S02]  /*01e0*/  LEA R17, R19.reuse, UR6, 0x6 ;  /* 0x0000000613117c11 */ /* 0x041fe4000f8e30ff */
[C---:B--2---:R-:W-:Y:S02]  /*01f0*/  LEA R2, R24.reuse, UR7, 0x2 ;  /* 0x0000000718027c11 */ /* 0x044fe4000f8e10ff */
[----:B------:R-:W-:Y:S02]  /*0200*/  LEA R3, R24, R17, 0x2 ;  /* 0x0000001118037211 */ /* 0x000fe400078e10ff */
[----:B------:R-:W-:Y:S01]  /*0210*/  LEA R16, R19, R2, 0x6 ;  /* 0x0000000213107211 */ /* 0x000fe200078e30ff */
[----:B------:R-:W-:Y:S06]  /*0220*/  BRA.U UP0, `(.L_x_1) ;  /* 0x0000000100d07547 */ /* 0x000fec000b800000 */
[----:B------:R-:W0:Y:S01]  /*0230*/  LDC.64 R8, c[0x0][0x380] ;  /* 0x0000e000ff087b82 */ /* 0x000e220000000a00 */
[C-C-:B------:R-:W-:Y:S02]  /*0240*/  IMAD R6, R19.reuse, UR16, R24.reuse ;  /* 0x0000001013067c24 */ /* 0x140fe4000f8e0218 */
[----:B------:R-:W-:-:S03]  /*0250*/  IMAD R10, R19, R0, R24 ;  /* 0x00000000130a7224 */ /* 0x000fc600078e0218 */
[----:B------:R-:W-:Y:S02]  /*0260*/  IADD3 R7, PT, PT, R6, UR4, RZ ;  /* 0x0000000406077c10 */ /* 0x000fe4000fffe0ff */
[----:B------:R-:W1:Y:S01]  /*0270*/  LDC.64 R4, c[0x0][0x388] ;  /* 0x0000e200ff047b82 */ /* 0x000e620000000a00 */
[----:B------:R-:W-:Y:S02]  /*0280*/  IADD3 R13, PT, PT, R10, UR5, RZ ;  /* 0x000000050a0d7c10 */ /* 0x000fe4000fffe0ff */
[----:B0-----:R-:W-:-:S05]  /*0290*/  IMAD.WIDE.U32 R8, R7, 0x4, R8 ;  /* 0x0000000407087825 */ /* 0x001fca00078e0008 */
[----:B------:R-:W2:Y:S01]  /*02a0*/  LDG.E R14, desc[UR14][R8.64] ;  /* 0x0000000e080e7981 */ /* 0x000ea2000c1e1900 */
[----:B-1----:R-:W-:-:S06]  /*02b0*/  IMAD.WIDE.U32 R12, R13, 0x4, R4 ;  /* 0x000000040d0c7825 */ /* 0x002fcc00078e0004 */
[----:B------:R-:W3:Y:S01]  /*02c0*/  LDG.E R13, desc[UR14][R12.64] ;  /* 0x0000000e0c0d7981 */ /* 0x000ee2000c1e1900 */
[----:B------:R-:W-:-:S03]  /*02d0*/  UMOV UR4, UR11 ;  /* 0x0000000b00047c82 */ /* 0x000fc60008000000 */
[----:B--2---:R-:W-:Y:S04]  /*02e0*/  STS [R3], R14 ;  /* 0x0000000e03007388 */ /* 0x004fe80000000800 */
[----:B---3--:R-:W-:Y:S01]  /*02f0*/  STS [R16], R13 ;  /* 0x0000000d10007388 */ /* 0x008fe20000000800 */
[----:B------:R-:W-:Y:S06]  /*0300*/  BAR.SYNC.DEFER_BLOCKING 0x0 ;  /* 0x0000000000007b1d */ /* 0x000fec0000010000 */
[----:B------:R-:W-:Y:S04]  /*0310*/  LDS R15, [R2] ;  /* 0x00000000020f7984 */ /* 0x000fe80000000800 */
[----:B------:R-:W0:Y:S04]  /*0320*/  LDS.128 R4, [R17] ;  /* 0x0000000011047984 */ /* 0x000e280000000c00 */
[----:B------:R-:W1:Y:S04]  /*0330*/  LDS R21, [R2+0x40] ;  /* 0x0000400002157984 */ /* 0x000e680000000800 */
[----:B------:R-:W2:Y:S04]  /*0340*/  LDS R28, [R2+0x80] ;  /* 0x00008000021c7984 */ /* 0x000ea80000000800 */
[----:B------:R-:W3:Y:S04]  /*0350*/  LDS R22, [R2+0xc0] ;  /* 0x0000c00002167984 */ /* 0x000ee80000000800 */
[----:B------:R-:W-:Y:S04]  /*0360*/  LDS R23, [R2+0x100] ;  /* 0x0001000002177984 */ /* 0x000fe80000000800 */
[----:B------:R-:W4:Y:S04]  /*0370*/  LDS.128 R8, [R17+0x10] ;  /* 0x0000100011087984 */ /* 0x000f280000000c00 */
[----:B------:R-:W5:Y:S04]  /*0380*/  LDS R26, [R2+0x140] ;  /* 0x00014000021a7984 */ /* 0x000f680000000800 */
[----:B------:R-:W5:Y:S04]  /*0390*/  LDS R25, [R2+0x180] ;  /* 0x0001800002197984 */ /* 0x000f680000000800 */
[----:B------:R-:W5:Y:S01]  /*03a0*/  LDS R20, [R2+0x1c0] ;  /* 0x0001c00002147984 */ /* 0x000f620000000800 */
[----:B0-----:R-:W-:-:S03]  /*03b0*/  FFMA R4, R4, R15, RZ ;  /* 0x0000000f04047223 */ /* 0x001fc600000000ff */
[----:B------:R-:W-:Y:S01]  /*03c0*/  LDS.128 R12, [R17+0x20] ;  /* 0x00002000110c7984 */ /* 0x000fe20000000c00 */
[----:B-1----:R-:W-:-:S03]  /*03d0*/  FFMA R5, R21, R5, R4 ;  /* 0x0000000515057223 */ /* 0x002fc60000000004 */
[----:B------:R-:W0:Y:S01]  /*03e0*/  LDS R21, [R2+0x200] ;  /* 0x0002000002157984 */ /* 0x000e220000000800 */
[----:B--2---:R-:W-:-:S04]  /*03f0*/  FFMA R5, R28, R6, R5 ;  /* 0x000000061c057223 */ /* 0x004fc80000000005 */
[----:B---3--:R-:W-:Y:S02]  /*0400*/  FFMA R5, R22, R7, R5 ;  /* 0x0000000716057223 */ /* 0x008fe40000000005 */
[----:B------:R-:W1:Y:S02]  /*0410*/  LDS R22, [R2+0x240] ;  /* 0x0002400002167984 */ /* 0x000e640000000800 */
[----:B----4-:R-:W-:Y:S02]  /*0420*/  FFMA R5, R8, R23, R5 ;  /* 0x0000001708057223 */ /* 0x010fe40000000005 */
[----:B------:R-:W2:Y:S04]  /*0430*/  LDS R23, [R2+0x280] ;  /* 0x0002800002177984 */ /* 0x000ea80000000800 */
[----:B------:R-:W3:Y:S01]  /*0440*/  LDS R8, [R2+0x2c0] ;  /* 0x0002c00002087984 */ /* 0x000ee20000000800 */
[----:B-----5:R-:W-:-:S03]  /*0450*/  FFMA R26, R26, R9, R5 ;  /* 0x000000091a1a7223 */ /* 0x020fc60000000005 */
[----:B------:R-:W-:Y:S01]  /*0460*/  LDS R9, [R2+0x300] ;  /* 0x0003000002097984 */ /* 0x000fe20000000800 */
[----:B------:R-:W-:-:S03]  /*0470*/  FFMA R25, R25, R10, R26 ;  /* 0x0000000a19197223 */ /* 0x000fc6000000001a */
[----:B------:R-:W4:Y:S01]  /*0480*/  LDS.128 R4, [R17+0x30] ;  /* 0x0000300011047984 */ /* 0x000f220000000c00 */
[----:B------:R-:W-:-:S03]  /*0490*/  FFMA R25, R20, R11, R25 ;  /* 0x0000000b14197223 */ /* 0x000fc60000000019 */
[----:B------:R-:W5:Y:S04]  /*04a0*/  LDS R10, [R2+0x340] ;  /* 0x00034000020a7984 */ /* 0x000f680000000800 */
[----:B------:R-:W5:Y:S04]  /*04b0*/  LDS R11, [R2+0x380] ;  /* 0x00038000020b7984 */ /* 0x000f680000000800 */
[----:B------:R-:W5:Y:S01]  /*04c0*/  LDS R20, [R2+0x3c0] ;  /* 0x0003c00002147984 */ /* 0x000f620000000800 */
[----:B0-----:R-:W-:-:S04]  /*04d0*/  FFMA R21, R12, R21, R25 ;  /* 0x000000150c157223 */ /* 0x001fc80000000019 */
[----:B-1----:R-:W-:-:S04]  /*04e0*/  FFMA R22, R22, R13, R21 ;  /* 0x0000000d16167223 */ /* 0x002fc80000000015 */
[----:B--2---:R-:W-:-:S04]  /*04f0*/  FFMA R23, R23, R14, R22 ;  /* 0x0000000e17177223 */ /* 0x004fc80000000016 */
[----:B---3--:R-:W-:-:S04]  /*0500*/  FFMA R15, R8, R15, R23 ;  /* 0x0000000f080f7223 */ /* 0x008fc80000000017 */
[----:B----4-:R-:W-:-:S04]  /*0510*/  FFMA R9, R4, R9, R15 ;  /* 0x0000000904097223 */ /* 0x010fc8000000000f */
[----:B-----5:R-:W-:-:S04]  /*0520*/  FFMA R10, R10, R5, R9 ;  /* 0x000000050a0a7223 */ /* 0x020fc80000000009 */
[----:B------:R-:W-:Y:S01]  /*0530*/  FFMA R11, R11, R6, R10 ;  /* 0x000000060b0b7223 */ /* 0x000fe2000000000a */
[----:B------:R-:W-:-:S03]  /*0540*/  IADD3 R5, PT, PT, R18, UR5, RZ ;  /* 0x0000000512057c10 */ /* 0x000fc6000fffe0ff */
[----:B------:R-:W-:Y:S01]  /*0550*/  FFMA R7, R20, R7, R11 ;  /* 0x0000000714077223 */ /* 0x000fe2000000000b */
[----:B------:R-:W-:Y:S06]  /*0560*/  BAR.SYNC.DEFER_BLOCKING 0x0 ;  /* 0x0000000000007b1d */ /* 0x000fec0000010000 */
.L_x_1:
[----:B------:R-:W-:Y:S05]  /*0570*/  BRA.U !UP1, `(.L_x_0) ;  /* 0x0000000509a47547 */ /* 0x000fea000b800000 */
[----:B------:R-:W0:Y:S01]  /*0580*/  LDC.64 R22, c[0x0][0x380] ;  /* 0x0000e000ff167b82 */ /* 0x000e220000000a00 */
[C---:B------:R-:W-:Y:S01]  /*0590*/  IADD3 R5, PT, PT, R24.reuse, R5, RZ ;  /* 0x0000000518057210 */ /* 0x040fe20007ffe0ff */
[----:B------:R-:W-:Y:S01]  /*05a0*/  UIADD3 UR6, UPT, UPT, UR4, 0x10, URZ ;  /* 0x0000001004067890 */ /* 0x000fe2000fffe0ff */
[C---:B------:R-:W-:Y:S02]  /*05b0*/  IADD3 R15, PT, PT, R19.reuse, 0x10, RZ ;  /* 0x00000010130f7810 */ /* 0x040fe40007ffe0ff */
[----:B------:R-:W-:Y:S01]  /*05c0*/  IADD3 R12, PT, PT, R24, UR4, RZ ;  /* 0x00000004180c7c10 */ /* 0x000fe2000fffe0ff */
[-CC-:B------:R-:W-:Y:S02]  /*05d0*/  IMAD R13, R19, R0.reuse, R5.reuse ;  /* 0x00000000130d7224 */ /* 0x180fe400078e0205 */
[----:B------:R-:W1:Y:S01]  /*05e0*/  LDC.64 R20, c[0x0][0x388] ;  /* 0x0000e200ff147b82 */ /* 0x000e620000000a00 */
[----:B------:R-:W-:Y:S02]  /*05f0*/  IMAD R15, R15, R0, R5 ;  /* 0x000000000f0f7224 */ /* 0x000fe400078e0205 */
[----:B------:R-:W-:-:S07]  /*0600*/  IMAD R12, R19, UR16, R12 ;  /* 0x00000010130c7c24 */ /* 0x000fce000f8e020c */
.L_x_2:
[----:B0-----:R-:W-:-:S04]  /*0610*/  IMAD.WIDE.U32 R26, R12, 0x4, R22 ;  /* 0x000000040c1a7825 */ /* 0x001fc800078e0016 */
[----:B-1----:R-:W-:Y:S02]  /*0620*/  IMAD.WIDE.U32 R4, R13, 0x4, R20 ;  /* 0x000000040d047825 */ /* 0x002fe400078e0014 */
[----:B------:R-:W2:Y:S04]  /*0630*/  LDG.E R26, desc[UR14][R26.64] ;  /* 0x0000000e1a1a7981 */ /* 0x000ea8000c1e1900 */
[----:B------:R-:W3:Y:S04]  /*0640*/  LDG.E R29, desc[UR14][R4.64] ;  /* 0x0000000e041d7981 */ /* 0x000ee8000c1e1900 */
        /* <DEDUP_REMOVED lines=9> */
[----:B------:R-:W-:Y:S01]  /*06e0*/  LDS R14, [R2+0x140] ;  /* 0x00014000020e7984 */ /* 0x000fe20000000800 */
[----:B0-----:R-:W-:-:S03]  /*06f0*/  FFMA R8, R8, R6, R7 ;  /* 0x0000000608087223 */ /* 0x001fc60000000007 */
[----:B------:R-:W0:Y:S01]  /*0700*/  LDS.128 R4, [R17+0x10] ;  /* 0x0000100011047984 */ /* 0x000e220000000c00 */
[----:B-1----:R-:W-:-:S03]  /*0710*/  FFMA R8, R28, R9, R8 ;  /* 0x000000091c087223 */ /* 0x002fc60000000008 */
[----:B------:R-:W-:Y:S01]  /*0720*/  LDS R28, [R2+0x340] ;  /* 0x00034000021c7984 */ /* 0x000fe20000000800 */
[----:B--2---:R-:W-:-:S03]  /*0730*/  FFMA R9, R19, R10, R8 ;  /* 0x0000000a13097223 */ /* 0x004fc60000000008 */
[----:B------:R-:W1:Y:S01]  /*0740*/  LDS R19, [R2+0x180] ;  /* 0x0001800002137984 */ /* 0x000e620000000800 */
[----:B---3--:R-:W-:-:S03]  /*0750*/  FFMA R9, R24, R11, R9 ;  /* 0x0000000b18097223 */ /* 0x008fc60000000009 */
[----:B------:R-:W2:Y:S01]  /*0760*/  LDS R24, [R2+0x1c0] ;  /* 0x0001c00002187984 */ /* 0x000ea20000000800 */
[----:B0-----:R-:W-:-:S03]  /*0770*/  FFMA R27, R4, R25, R9 ;  /* 0x00000019041b7223 */ /* 0x001fc60000000009 */
[----:B------:R-:W-:Y:S01]  /*0780*/  LDS R25, [R2+0x200] ;  /* 0x0002000002197984 */ /* 0x000fe20000000800 */
[----:B------:R-:W-:-:S03]  /*0790*/  FFMA R14, R14, R5, R27 ;  /* 0x000000050e0e7223 */ /* 0x000fc6000000001b */
[----:B------:R-:W0:Y:S01]  /*07a0*/  LDS.128 R8, [R17+0x20] ;  /* 0x0000200011087984 */ /* 0x000e220000000c00 */
[----:B-1----:R-:W-:-:S03]  /*07b0*/  FFMA R19, R19, R6, R14 ;  /* 0x0000000613137223 */ /* 0x002fc6000000000e */
[----:B------:R-:W1:Y:S01]  /*07c0*/  LDS R27, [R2+0x240] ;  /* 0x00024000021b7984 */ /* 0x000e620000000800 */
[----:B--2---:R-:W-:-:S03]  /*07d0*/  FFMA R7, R24, R7, R19 ;  /* 0x0000000718077223 */ /* 0x004fc60000000013 */
[----:B------:R-:W2:Y:S04]  /*07e0*/  LDS R5, [R2+0x280] ;  /* 0x0002800002057984 */ /* 0x000ea80000000800 */
[----:B------:R-:W3:Y:S04]  /*07f0*/  LDS R4, [R2+0x2c0] ;  /* 0x0002c00002047984 */ /* 0x000ee80000000800 */
[----:B------:R-:W-:Y:S04]  /*0800*/  LDS R19, [R2+0x380] ;  /* 0x0003800002137984 */ /* 0x000fe80000000800 */
[----:B------:R-:W-:Y:S01]  /*0810*/  LDS R14, [R2+0x3c0] ;  /* 0x0003c000020e7984 */ /* 0x000fe20000000800 */
[----:B0-----:R-:W-:Y:S01]  /*0820*/  FFMA R8, R8, R25, R7 ;  /* 0x0000001908087223 */ /* 0x001fe20000000007 */
[----:B------:R-:W-:-:S04]  /*0830*/  IMAD.WIDE.U32 R24, R15, 0x4, R20 ;  /* 0x000000040f187825 */ /* 0x000fc800078e0014 */
[----:B-1----:R-:W-:Y:S01]  /*0840*/  FFMA R8, R27, R9, R8 ;  /* 0x000000091b087223 */ /* 0x002fe20000000008 */
[----:B------:R-:W-:-:S03]  /*0850*/  IADD3 R27, PT, PT, R12, 0x10, RZ ;  /* 0x000000100c1b7810 */ /* 0x000fc60007ffe0ff */
[----:B--2---:R-:W-:Y:S02]  /*0860*/  FFMA R5, R5, R10, R8 ;  /* 0x0000000a05057223 */ /* 0x004fe40000000008 */
[----:B------:R-:W-:Y:S01]  /*0870*/  LDS R8, [R2+0x300] ;  /* 0x0003000002087984 */ /* 0x000fe20000000800 */
[----:B------:R-:W-:-:S04]  /*0880*/  IMAD.WIDE.U32 R26, R27, 0x4, R22 ;  /* 0x000000041b1a7825 */ /* 0x000fc800078e0016 */
[----:B---3--:R-:W-:Y:S02]  /*0890*/  FFMA R11, R4, R11, R5 ;  /* 0x0000000b040b7223 */ /* 0x008fe40000000005 */
[----:B------:R-:W0:Y:S01]  /*08a0*/  LDS.128 R4, [R17+0x30] ;  /* 0x0000300011047984 */ /* 0x000e220000000c00 */
[----:B------:R-:W-:Y:S06]  /*08b0*/  BAR.SYNC.DEFER_BLOCKING 0x0 ;  /* 0x0000000000007b1d */ /* 0x000fec0000010000 */
[----:B------:R-:W2:Y:S04]  /*08c0*/  LDG.E R26, desc[UR14][R26.64] ;  /* 0x0000000e1a1a7981 */ /* 0x000ea8000c1e1900 */
[----:B------:R-:W3:Y:S01]  /*08d0*/  LDG.E R25, desc[UR14][R24.64] ;  /* 0x0000000e18197981 */ /* 0x000ee2000c1e1900 */
[----:B------:R-:W-:Y:S01]  /*08e0*/  UIADD3 UR4, UPT, UPT, UR6, 0x10, URZ ;  /* 0x0000001006047890 */ /* 0x000fe2000fffe0ff */
[----:B------:R-:W-:Y:S01]  /*08f0*/  LEA R13, R0, R13, 0x5 ;  /* 0x0000000d000d7211 */ /* 0x000fe200078e28ff */
[----:B------:R-:W-:Y:S01]  /*0900*/  UIADD3 UR6, UPT, UPT, UR6, 0x20, URZ ;  /* 0x0000002006067890 */ /* 0x000fe2000fffe0ff */
[----:B------:R-:W-:Y:S01]  /*0910*/  IADD3 R12, PT, PT, R12, 0x20, RZ ;  /* 0x000000200c0c7810 */ /* 0x000fe20007ffe0ff */
[----:B------:R-:W-:Y:S01]  /*0920*/  UISETP.GE.AND UP0, UPT, UR4, UR12, UPT ;  /* 0x0000000c0400728c */ /* 0x000fe2000bf06270 */
[----:B------:R-:W-:Y:S01]  /*0930*/  LEA R15, R0, R15, 0x5 ;  /* 0x0000000f000f7211 */ /* 0x000fe200078e28ff */
[----:B0-----:R-:W-:-:S04]  /*0940*/  FFMA R4, R4, R8, R11 ;  /* 0x0000000804047223 */ /* 0x001fc8000000000b */
[----:B------:R-:W-:-:S04]  /*0950*/  FFMA R4, R28, R5, R4 ;  /* 0x000000051c047223 */ /* 0x000fc80000000004 */
[----:B------:R-:W-:-:S04]  /*0960*/  FFMA R5, R19, R6, R4 ;  /* 0x0000000613057223 */ /* 0x000fc80000000004 */
[----:B------:R-:W-:Y:S01]  /*0970*/  FFMA R5, R14, R7, R5 ;  /* 0x000000070e057223 */ /* 0x000fe20000000005 */
        /* <DEDUP_REMOVED lines=9> */
[----:B------:R-:W-:Y:S04]  /*0a10*/  LDS R14, [R2+0x140] ;  /* 0x00014000020e7984 */ /* 0x000fe80000000800 */
[----:B------:R-:W-:Y:S01]  /*0a20*/  LDS R26, [R2+0x1c0] ;  /* 0x0001c000021a7984 */ /* 0x000fe20000000800 */
[----:B0-----:R-:W-:-:S03]  /*0a30*/  FFMA R29, R8, R29, R5 ;  /* 0x0000001d081d7223 */ /* 0x001fc60000000005 */
[----:B------:R-:W0:Y:S01]  /*0a40*/  LDS.128 R4, [R17+0x10] ;  /* 0x0000100011047984 */ /* 0x000e220000000c00 */
[----:B-1----:R-:W-:-:S04]  /*0a50*/  FFMA R28, R28, R9, R29 ;  /* 0x000000091c1c7223 */ /* 0x002fc8000000001d */
[----:B--2---:R-:W-:Y:S02]  /*0a60*/  FFMA R9, R19, R10, R28 ;  /* 0x0000000a13097223 */ /* 0x004fe4000000001c */
[----:B------:R-:W1:Y:S02]  /*0a70*/  LDS R19, [R2+0x180] ;  /* 0x0001800002137984 */ /* 0x000e640000000800 */
[----:B---3--:R-:W-:Y:S02]  /*0a80*/  FFMA R9, R24, R11, R9 ;  /* 0x0000000b18097223 */ /* 0x008fe40000000009 */
[----:B------:R-:W-:Y:S02]  /*0a90*/  LDS R24, [R2+0x240] ;  /* 0x0002400002187984 */ /* 0x000fe40000000800 */
[----:B0-----:R-:W-:Y:S02]  /*0aa0*/  FFMA R27, R4, R25, R9 ;  /* 0x00000019041b7223 */ /* 0x001fe40000000009 */
[----:B------:R-:W-:Y:S02]  /*0ab0*/  LDS R25, [R2+0x200] ;  /* 0x0002000002197984 */ /* 0x000fe40000000800 */
[----:B------:R-:W-:-:S02]  /*0ac0*/  FFMA R14, R14, R5, R27 ;  /* 0x000000050e0e7223 */ /* 0x000fc4000000001b */
[----:B------:R-:W0:Y:S02]  /*0ad0*/  LDS.128 R8, [R17+0x20] ;  /* 0x0000200011087984 */ /* 0x000e240000000c00 */
[----:B-1----:R-:W-:Y:S02]  /*0ae0*/  FFMA R5, R19, R6, R14 ;  /* 0x0000000613057223 */ /* 0x002fe4000000000e */
[----:B------:R-:W1:Y:S02]  /*0af0*/  LDS R19, [R2+0x280] ;  /* 0x0002800002137984 */ /* 0x000e640000000800 */
[----:B------:R-:W-:Y:S02]  /*0b00*/  FFMA R5, R26, R7, R5 ;  /* 0x000000071a057223 */ /* 0x000fe40000000005 */
[----:B------:R-:W2:Y:S02]  /*0b10*/  LDS R14, [R2+0x2c0] ;  /* 0x0002c000020e7984 */ /* 0x000ea40000000800 */
[----:B0-----:R-:W-:-:S02]  /*0b20*/  FFMA R27, R8, R25, R5 ;  /* 0x00000019081b7223 */ /* 0x001fc40000000005 */
[----:B------:R-:W-:Y:S02]  /*0b30*/  LDS R25, [R2+0x300] ;  /* 0x0003000002197984 */ /* 0x000fe40000000800 */
[----:B------:R-:W-:Y:S02]  /*0b40*/  FFMA R24, R24, R9, R27 ;  /* 0x0000000918187223 */ /* 0x000fe4000000001b */
[----:B------:R-:W0:Y:S02]  /*0b50*/  LDS.128 R4, [R17+0x30] ;  /* 0x0000300011047984 */ /* 0x000e240000000c00 */
[----:B-1----:R-:W-:Y:S02]  /*0b60*/  FFMA R19, R19, R10, R24 ;  /* 0x0000000a13137223 */ /* 0x002fe40000000018 */
[----:B------:R-:W1:Y:S02]  /*0b70*/  LDS R27, [R2+0x340] ;  /* 0x00034000021b7984 */ /* 0x000e640000000800 */
[----:B--2---:R-:W-:-:S02]  /*0b80*/  FFMA R11, R14, R11, R19 ;  /* 0x0000000b0e0b7223 */ /* 0x004fc40000000013 */
[----:B------:R-:W2:Y:S04]  /*0b90*/  LDS R9, [R2+0x380] ;  /* 0x0003800002097984 */ /* 0x000ea80000000800 */
[----:B------:R-:W3:Y:S01]  /*0ba0*/  LDS R8, [R2+0x3c0] ;  /* 0x0003c00002087984 */ /* 0x000ee20000000800 */
[----:B0-----:R-:W-:-:S04]  /*0bb0*/  FFMA R4, R4, R25, R11 ;  /* 0x0000001904047223 */ /* 0x001fc8000000000b */
[----:B-1----:R-:W-:-:S04]  /*0bc0*/  FFMA R4, R27, R5, R4 ;  /* 0x000000051b047223 */ /* 0x002fc80000000004 */
[----:B--2---:R-:W-:-:S04]  /*0bd0*/  FFMA R9, R9, R6, R4 ;  /* 0x0000000609097223 */ /* 0x004fc80000000004 */
[----:B---3--:R-:W-:Y:S01]  /*0be0*/  FFMA R7, R8, R7, R9 ;  /* 0x0000000708077223 */ /* 0x008fe20000000009 */
[----:B------:R-:W-:Y:S06]  /*0bf0*/  BAR.SYNC.DEFER_BLOCKING 0x0 ;  /* 0x0000000000007b1d */ /* 0x000fec0000010000 */
[----:B------:R-:W-:Y:S05]  /*0c00*/  BRA.U !UP0, `(.L_x_2) ;  /* 0xfffffff908807547 */ /* 0x000fea000b83ffff */
.L_x_0:
[----:B------:R-:W0:Y:S01]  /*0c10*/  S2R R5, SR_TID.X ;  /* 0x0000000000057919 */ /* 0x000e220000002100 */
[----:B------:R-:W1:Y:S01]  /*0c20*/  LDC.64 R2, c[0x0][0x390] ;  /* 0x0000e400ff027b82 */ /* 0x000e620000000a00 */
[----:B------:R-:W2:Y:S01]  /*0c30*/  S2R R4, SR_TID.Y ;  /* 0x0000000000047919 */ /* 0x000ea20000002200 */
[----:B0-----:R-:W-:-:S05]  /*0c40*/  IADD3 R5, PT, PT, R5, UR5, RZ ;  /* 0x0000000505057c10 */ /* 0x001fca000fffe0ff */
[----:B--2---:R-:W-:-:S04]  /*0c50*/  IMAD R5, R4, R0, R5 ;  /* 0x0000000004057224 */ /* 0x004fc800078e0205 */
[----:B------:R-:W-:-:S04]  /*0c60*/  IMAD R5, R18, UR13, R5 ;  /* 0x0000000d12057c24 */ /* 0x000fc8000f8e0205 */
[----:B-1----:R-:W-:-:S05]  /*0c70*/  IMAD.WIDE.U32 R2, R5, 0x4, R2 ;  /* 0x0000000405027825 */ /* 0x002fca00078e0002 */
[----:B------:R-:W-:Y:S01]  /*0c80*/  STG.E desc[UR14][R2.64], R7 ;  /* 0x0000000702007986 */ /* 0x000fe2000c10190e */
[----:B------:R-:W-:Y:S05]  /*0c90*/  EXIT ;  /* 0x000000000000794d */ /* 0x000fea0003800000 */
.L_x_3:
[----:B------:R-:W-:-:S00]  /*0ca0*/  BRA `(.L_x_3) ;  /* 0xfffffffc00fc7947 */ /* 0x000fc0000383ffff */
[----:B------:R-:W-:-:S00]  /*0cb0*/  NOP ;  /* 0x0000000000007918 */ /* 0x000fc00000000000 */
        /* <DEDUP_REMOVED lines=12> */
.L_x_4:


//--------------------- .nv.shared._Z9gMultiplyPfS_S_iii --------------------------
	.section	.nv.shared._Z9gMultiplyPfS_S_iii,"aw",@nobits
	.sectionflags	@""
	.align	4
.nv.shared._Z9gMultiplyPfS_S_iii:
	.zero		3072


//--------------------- .nv.shared.reserved.0     --------------------------
	.section	.nv.shared.reserved.0,"aw",@nobits
	.weak		__nv_reservedSMEM_offset_0_alias
	.size		__nv_reservedSMEM_offset_0_alias, 0, 64
	.other		__nv_reservedSMEM_offset_0_alias,@"STO_CUDA_RESERVED_SHARED STV_DEFAULT"
__nv_reservedSMEM_offset_0_alias:
	.zero		0
	.zero		64


//--------------------- .nv.constant0._Z9gMultiplyPfS_S_iii --------------------------
	.section	.nv.constant0._Z9gMultiplyPfS_S_iii,"a",@progbits
	.sectionflags	@""
	.align	4
.nv.constant0._Z9gMultiplyPfS_S_iii:
	.zero		932


//--------------------- SYMBOLS --------------------------

	.type		.nv.reservedSmem.offset0,@object
	.size		.nv.reservedSmem.offset0,0x4
	.type		.nv.reservedSmem.cap,@object
	.size		.nv.reservedSmem.cap,0x4
